//
// Generated by NVIDIA NVVM Compiler
//
// Compiler Build ID: CL-36424714
// Cuda compilation tools, release 13.0, V13.0.88
// Based on NVVM 20.0.0
//

.version 9.0
.target sm_100
.address_size 64

	// .globl	_Z4loopPiS_i
.extern .shared .align 16 .b8 bucket[];

.visible .entry _Z4loopPiS_i(
	.param .u64 .ptr .align 1 _Z4loopPiS_i_param_0,
	.param .u64 .ptr .align 1 _Z4loopPiS_i_param_1,
	.param .u32 _Z4loopPiS_i_param_2
)
{
	.reg .pred 	%p<25>;
	.reg .b32 	%r<145>;
	.reg .b64 	%rd<27>;

	ld.param.u64 	%rd10, [_Z4loopPiS_i_param_0];
	ld.param.u64 	%rd11, [_Z4loopPiS_i_param_1];
	ld.param.u32 	%r47, [_Z4loopPiS_i_param_2];
	cvta.to.global.u64 	%rd1, %rd11;
	cvta.to.global.u64 	%rd12, %rd10;
	mov.u32 	%r48, %ctaid.x;
	mov.u32 	%r49, %ntid.x;
	mov.u32 	%r50, %tid.x;
	mad.lo.s32 	%r1, %r48, %r49, %r50;
	bar.sync 	0;
	mul.wide.s32 	%rd13, %r1, 4;
	add.s64 	%rd2, %rd12, %rd13;
	ld.global.u32 	%r51, [%rd2];
	shl.b32 	%r52, %r51, 2;
	mov.u32 	%r53, bucket;
	add.s32 	%r54, %r53, %r52;
	atom.shared.add.u32 	%r55, [%r54], 1;
	bar.sync 	0;
	mov.b32 	%r56, 0;
	st.global.u32 	[%rd2], %r56;
	bar.sync 	0;
	setp.lt.s32 	%p1, %r47, 2;
	@%p1 bra 	$L__BB0_42;
	add.s32 	%r2, %r47, -1;
	add.s32 	%r58, %r47, -2;
	and.b32  	%r3, %r2, 7;
	setp.lt.u32 	%p2, %r58, 7;
	mov.b32 	%r142, 1;
	@%p2 bra 	$L__BB0_21;
	and.b32  	%r61, %r2, -8;
	neg.s32 	%r132, %r61;
	add.s32 	%r130, %r53, 16;
	add.s64 	%rd26, %rd1, 16;
	mov.b32 	%r131, 0;
$L__BB0_3:
	.pragma "nounroll";
	ld.global.u32 	%r63, [%rd26+-16];
	ld.shared.u32 	%r64, [%r130+-16];
	add.s32 	%r133, %r64, %r63;
	st.global.u32 	[%rd26+-12], %r133;
	setp.lt.s32 	%p3, %r1, %r133;
	@%p3 bra 	$L__BB0_5;
	ld.global.u32 	%r65, [%rd2];
	add.s32 	%r66, %r65, 1;
	st.global.u32 	[%rd2], %r66;
	ld.global.u32 	%r133, [%rd26+-12];
$L__BB0_5:
	ld.shared.u32 	%r67, [%r130+-12];
	add.s32 	%r134, %r67, %r133;
	st.global.u32 	[%rd26+-8], %r134;
	setp.lt.s32 	%p4, %r1, %r134;
	@%p4 bra 	$L__BB0_7;
	ld.global.u32 	%r68, [%rd2];
	add.s32 	%r69, %r68, 1;
	st.global.u32 	[%rd2], %r69;
	ld.global.u32 	%r134, [%rd26+-8];
$L__BB0_7:
	ld.shared.u32 	%r70, [%r130+-8];
	add.s32 	%r135, %r70, %r134;
	st.global.u32 	[%rd26+-4], %r135;
	setp.lt.s32 	%p5, %r1, %r135;
	@%p5 bra 	$L__BB0_9;
	ld.global.u32 	%r71, [%rd2];
	add.s32 	%r72, %r71, 1;
	st.global.u32 	[%rd2], %r72;
	ld.global.u32 	%r135, [%rd26+-4];
$L__BB0_9:
	ld.shared.u32 	%r73, [%r130+-4];
	add.s32 	%r136, %r73, %r135;
	st.global.u32 	[%rd26], %r136;
	setp.lt.s32 	%p6, %r1, %r136;
	@%p6 bra 	$L__BB0_11;
	ld.global.u32 	%r74, [%rd2];
	add.s32 	%r75, %r74, 1;
	st.global.u32 	[%rd2], %r75;
	ld.global.u32 	%r136, [%rd26];
$L__BB0_11:
	ld.shared.u32 	%r76, [%r130];
	add.s32 	%r137, %r76, %r136;
	st.global.u32 	[%rd26+4], %r137;
	setp.lt.s32 	%p7, %r1, %r137;
	@%p7 bra 	$L__BB0_13;
	ld.global.u32 	%r77, [%rd2];
	add.s32 	%r78, %r77, 1;
	st.global.u32 	[%rd2], %r78;
	ld.global.u32 	%r137, [%rd26+4];
$L__BB0_13:
	ld.shared.u32 	%r79, [%r130+4];
	add.s32 	%r138, %r79, %r137;
	st.global.u32 	[%rd26+8], %r138;
	setp.lt.s32 	%p8, %r1, %r138;
	@%p8 bra 	$L__BB0_15;
	ld.global.u32 	%r80, [%rd2];
	add.s32 	%r81, %r80, 1;
	st.global.u32 	[%rd2], %r81;
	ld.global.u32 	%r138, [%rd26+8];
$L__BB0_15:
	ld.shared.u32 	%r82, [%r130+8];
	add.s32 	%r139, %r82, %r138;
	st.global.u32 	[%rd26+12], %r139;
	setp.lt.s32 	%p9, %r1, %r139;
	@%p9 bra 	$L__BB0_17;
	ld.global.u32 	%r83, [%rd2];
	add.s32 	%r84, %r83, 1;
	st.global.u32 	[%rd2], %r84;
	ld.global.u32 	%r139, [%rd26+12];
$L__BB0_17:
	ld.shared.u32 	%r85, [%r130+12];
	add.s32 	%r86, %r85, %r139;
	st.global.u32 	[%rd26+16], %r86;
	setp.lt.s32 	%p10, %r1, %r86;
	@%p10 bra 	$L__BB0_19;
	ld.global.u32 	%r87, [%rd2];
	add.s32 	%r88, %r87, 1;
	st.global.u32 	[%rd2], %r88;
$L__BB0_19:
	add.s32 	%r132, %r132, 8;
	add.s32 	%r131, %r131, 8;
	add.s32 	%r130, %r130, 32;
	add.s64 	%rd26, %rd26, 32;
	setp.ne.s32 	%p11, %r132, 0;
	@%p11 bra 	$L__BB0_3;
	add.s32 	%r142, %r131, 1;
$L__BB0_21:
	setp.eq.s32 	%p12, %r3, 0;
	@%p12 bra 	$L__BB0_42;
	and.b32  	%r34, %r2, 3;
	setp.lt.u32 	%p13, %r3, 4;
	@%p13 bra 	$L__BB0_32;
	mul.wide.s32 	%rd14, %r142, 4;
	add.s64 	%rd6, %rd1, %rd14;
	ld.global.u32 	%r89, [%rd6+-4];
	shl.b32 	%r90, %r142, 2;
	add.s32 	%r35, %r53, %r90;
	ld.shared.u32 	%r92, [%r35+-4];
	add.s32 	%r141, %r92, %r89;
	mul.wide.u32 	%rd15, %r142, 4;
	add.s64 	%rd7, %rd1, %rd15;
	st.global.u32 	[%rd7], %r141;
	setp.lt.s32 	%p14, %r1, %r141;
	@%p14 bra 	$L__BB0_25;
	ld.global.u32 	%r93, [%rd2];
	add.s32 	%r94, %r93, 1;
	st.global.u32 	[%rd2], %r94;
	ld.global.u32 	%r141, [%rd6];
$L__BB0_25:
	add.s32 	%r95, %r142, 1;
	ld.shared.u32 	%r96, [%r35];
	add.s32 	%r97, %r96, %r141;
	mul.wide.u32 	%rd16, %r95, 4;
	add.s64 	%rd17, %rd1, %rd16;
	st.global.u32 	[%rd17], %r97;
	setp.lt.s32 	%p15, %r1, %r97;
	@%p15 bra 	$L__BB0_27;
	ld.global.u32 	%r98, [%rd2];
	add.s32 	%r99, %r98, 1;
	st.global.u32 	[%rd2], %r99;
$L__BB0_27:
	add.s32 	%r100, %r142, 2;
	ld.global.u32 	%r101, [%rd6+4];
	ld.shared.u32 	%r102, [%r35+4];
	add.s32 	%r103, %r102, %r101;
	mul.wide.u32 	%rd18, %r100, 4;
	add.s64 	%rd19, %rd1, %rd18;
	st.global.u32 	[%rd19], %r103;
	setp.lt.s32 	%p16, %r1, %r103;
	@%p16 bra 	$L__BB0_29;
	ld.global.u32 	%r104, [%rd2];
	add.s32 	%r105, %r104, 1;
	st.global.u32 	[%rd2], %r105;
$L__BB0_29:
	ld.global.u32 	%r106, [%rd6+8];
	ld.shared.u32 	%r107, [%r35+8];
	add.s32 	%r108, %r107, %r106;
	st.global.u32 	[%rd7+12], %r108;
	setp.lt.s32 	%p17, %r1, %r108;
	@%p17 bra 	$L__BB0_31;
	ld.global.u32 	%r109, [%rd2];
	add.s32 	%r110, %r109, 1;
	st.global.u32 	[%rd2], %r110;
$L__BB0_31:
	add.s32 	%r142, %r142, 4;
$L__BB0_32:
	setp.eq.s32 	%p18, %r34, 0;
	@%p18 bra 	$L__BB0_42;
	setp.eq.s32 	%p19, %r34, 1;
	@%p19 bra 	$L__BB0_39;
	mul.wide.s32 	%rd20, %r142, 4;
	add.s64 	%rd8, %rd1, %rd20;
	ld.global.u32 	%r111, [%rd8+-4];
	shl.b32 	%r112, %r142, 2;
	add.s32 	%r41, %r53, %r112;
	ld.shared.u32 	%r114, [%r41+-4];
	add.s32 	%r143, %r114, %r111;
	mul.wide.u32 	%rd21, %r142, 4;
	add.s64 	%rd9, %rd1, %rd21;
	st.global.u32 	[%rd9], %r143;
	setp.lt.s32 	%p20, %r1, %r143;
	@%p20 bra 	$L__BB0_36;
	ld.global.u32 	%r115, [%rd2];
	add.s32 	%r116, %r115, 1;
	st.global.u32 	[%rd2], %r116;
	ld.global.u32 	%r143, [%rd8];
$L__BB0_36:
	ld.shared.u32 	%r117, [%r41];
	add.s32 	%r118, %r117, %r143;
	st.global.u32 	[%rd9+4], %r118;
	setp.lt.s32 	%p21, %r1, %r118;
	@%p21 bra 	$L__BB0_38;
	ld.global.u32 	%r119, [%rd2];
	add.s32 	%r120, %r119, 1;
	st.global.u32 	[%rd2], %r120;
$L__BB0_38:
	add.s32 	%r142, %r142, 2;
$L__BB0_39:
	and.b32  	%r121, %r2, 1;
	setp.eq.b32 	%p22, %r121, 1;
	not.pred 	%p23, %p22;
	@%p23 bra 	$L__BB0_42;
	mul.wide.s32 	%rd22, %r142, 4;
	add.s64 	%rd23, %rd1, %rd22;
	ld.global.u32 	%r122, [%rd23+-4];
	shl.b32 	%r123, %r142, 2;
	add.s32 	%r125, %r53, %r123;
	ld.shared.u32 	%r126, [%r125+-4];
	add.s32 	%r127, %r126, %r122;
	mul.wide.u32 	%rd24, %r142, 4;
	add.s64 	%rd25, %rd1, %rd24;
	st.global.u32 	[%rd25], %r127;
	setp.lt.s32 	%p24, %r1, %r127;
	@%p24 bra 	$L__BB0_42;
	ld.global.u32 	%r128, [%rd2];
	add.s32 	%r129, %r128, 1;
	st.global.u32 	[%rd2], %r129;
$L__BB0_42:
	ret;

}


// ===== COMPILED SASS (sm_100) =====

	.target	sm_100

	.elftype	@"ET_EXEC"


//--------------------- .note.nv.tkinfo           --------------------------
	.section	.note.nv.tkinfo,"",@"SHT_NOTE"
	.sectionflags	@"SHF_NOTE_NV_TKINFO"
	.tkinfo
        /*0018*/ 	.word	0x00000002
        /*0030*/ 	.string	""
        /*0030*/ 	.string	"ptxas"
        /*0030*/ 	.string	"Cuda compilation tools, release 13.0, V13.0.88"
        /*0030*/ 	.string	"Build cuda_13.0.r13.0/compiler.36424714_0"
        /*0030*/ 	.string	"-arch sm_100 -m 64 "



//--------------------- .note.nv.cuinfo           --------------------------
	.section	.note.nv.cuinfo,"",@"SHT_NOTE"
	.sectionflags	@"SHF_NOTE_NV_CUINFO"
        /*0018*/ 	.short	0x0002
        /*001a*/ 	.short	0x0064
        /*001c*/ 	.short	0x0082
	.zero		2


//--------------------- .nv.info                  --------------------------
	.section	.nv.info,"",@"SHT_CUDA_INFO"
	.align	4


	//----- nvinfo : EIATTR_REGCOUNT
	.align		4
        /*0000*/ 	.byte	0x04, 0x2f
        /*0002*/ 	.short	(.L_1 - .L_0)
	.align		4
.L_0:
        /*0004*/ 	.word	index@(_Z4loopPiS_i)
        /*0008*/ 	.word	0x00000016


	//----- nvinfo : EIATTR_FRAME_SIZE
	.align		4
.L_1:
        /*000c*/ 	.byte	0x04, 0x11
        /*000e*/ 	.short	(.L_3 - .L_2)
	.align		4
.L_2:
        /*0010*/ 	.word	index@(_Z4loopPiS_i)
        /*0014*/ 	.word	0x00000000


	//----- nvinfo : EIATTR_MIN_STACK_SIZE
	.align		4
.L_3:
        /*0018*/ 	.byte	0x04, 0x12
        /*001a*/ 	.short	(.L_5 - .L_4)
	.align		4
.L_4:
        /*001c*/ 	.word	index@(_Z4loopPiS_i)
        /*0020*/ 	.word	0x00000000
.L_5:


//--------------------- .nv.compat                --------------------------
	.section	.nv.compat,"",@"SHT_CUDA_COMPAT_INFO"
	.align	4
        /*0000*/ 	.byte	0x02, 0x09, 0x00, 0x00, 0x02, 0x02, 0x01, 0x00, 0x02, 0x05, 0x05, 0x00, 0x03, 0x07, 0x01, 0x01
        /*0010*/ 	.byte	0x02, 0x03, 0x00, 0x00, 0x02, 0x06, 0x01, 0x00, 0x04, 0x0b, 0x08, 0x00, 0x09, 0x00, 0x00, 0x00
        /*0020*/ 	.byte	0x00, 0x00, 0x00, 0x00


//--------------------- .nv.info._Z4loopPiS_i     --------------------------
	.section	.nv.info._Z4loopPiS_i,"",@"SHT_CUDA_INFO"
	.sectionflags	@""
	.align	4


	//----- nvinfo : EIATTR_CUDA_API_VERSION
	.align		4
        /*0000*/ 	.byte	0x04, 0x37
        /*0002*/ 	.short	(.L_7 - .L_6)
.L_6:
        /*0004*/ 	.word	0x00000082


	//----- nvinfo : EIATTR_KPARAM_INFO
	.align		4
.L_7:
        /*0008*/ 	.byte	0x04, 0x17
        /*000a*/ 	.short	(.L_9 - .L_8)
.L_8:
        /*000c*/ 	.word	0x00000000
        /*0010*/ 	.short	0x0002
        /*0012*/ 	.short	0x0010
        /*0014*/ 	.byte	0x00, 0xf0, 0x11, 0x00


	//----- nvinfo : EIATTR_KPARAM_INFO
	.align		4
.L_9:
        /*0018*/ 	.byte	0x04, 0x17
        /*001a*/ 	.short	(.L_11 - .L_10)
.L_10:
        /*001c*/ 	.word	0x00000000
        /*0020*/ 	.short	0x0001
        /*0022*/ 	.short	0x0008
        /*0024*/ 	.byte	0x00, 0xf5, 0x21, 0x00


	//----- nvinfo : EIATTR_KPARAM_INFO
	.align		4
.L_11:
        /*0028*/ 	.byte	0x04, 0x17
        /*002a*/ 	.short	(.L_13 - .L_12)
.L_12:
        /*002c*/ 	.word	0x00000000
        /*0030*/ 	.short	0x0000
        /*0032*/ 	.short	0x0000
        /*0034*/ 	.byte	0x00, 0xf5, 0x21, 0x00


	//----- nvinfo : EIATTR_SPARSE_MMA_MASK
	.align		4
.L_13:
        /*0038*/ 	.byte	0x03, 0x50
        /*003a*/ 	.short	0x0000


	//----- nvinfo : EIATTR_MAXREG_COUNT
	.align		4
        /*003c*/ 	.byte	0x03, 0x1b
        /*003e*/ 	.short	0x00ff


	//----- nvinfo : EIATTR_NUM_BARRIERS
	.align		4
        /*0040*/ 	.byte	0x02, 0x4c
        /*0042*/ 	.byte	0x01
	.zero		1


	//----- nvinfo : EIATTR_MERCURY_ISA_VERSION
	.align		4
        /*0044*/ 	.byte	0x03, 0x5f
        /*0046*/ 	.short	0x0101


	//----- nvinfo : EIATTR_VRC_CTA_INIT_COUNT
	.align		4
        /*0048*/ 	.byte	0x02, 0x4a
	.zero		1
	.zero		1


	//----- nvinfo : EIATTR_EXIT_INSTR_OFFSETS
	.align		4
        /*004c*/ 	.byte	0x04, 0x1c
        /*004e*/ 	.short	(.L_15 - .L_14)


	//   ....[0]....
.L_14:
        /*0050*/ 	.word	0x00000140


	//   ....[1]....
        /*0054*/ 	.word	0x00000690


	//   ....[2]....
        /*0058*/ 	.word	0x00000a00


	//   ....[3]....
        /*005c*/ 	.word	0x00000c00


	//   ....[4]....
        /*0060*/ 	.word	0x00000ca0


	//   ....[5]....
        /*0064*/ 	.word	0x00000ce0


	//----- nvinfo : EIATTR_CRS_STACK_SIZE
	.align		4
.L_15:
        /*0068*/ 	.byte	0x04, 0x1e
        /*006a*/ 	.short	(.L_17 - .L_16)
.L_16:
        /*006c*/ 	.word	0x00000000


	//----- nvinfo : EIATTR_CBANK_PARAM_SIZE
	.align		4
.L_17:
        /*0070*/ 	.byte	0x03, 0x19
        /*0072*/ 	.short	0x0014


	//----- nvinfo : EIATTR_PARAM_CBANK
	.align		4
        /*0074*/ 	.byte	0x04, 0x0a
        /*0076*/ 	.short	(.L_19 - .L_18)
	.align		4
.L_18:
        /*0078*/ 	.word	index@(.nv.constant0._Z4loopPiS_i)
        /*007c*/ 	.short	0x0380
        /*007e*/ 	.short	0x0014


	//----- nvinfo : EIATTR_SW_WAR
	.align		4
.L_19:
        /*0080*/ 	.byte	0x04, 0x36
        /*0082*/ 	.short	(.L_21 - .L_20)
.L_20:
        /*0084*/ 	.word	0x00000008
.L_21:


//--------------------- .nv.callgraph             --------------------------
	.section	.nv.callgraph,"",@"SHT_CUDA_CALLGRAPH"
	.align	4
	.sectionentsize	8
	.align		4
        /*0000*/ 	.word	0x00000000
	.align		4
        /*0004*/ 	.word	0xffffffff
	.align		4
        /*0008*/ 	.word	0x00000000
	.align		4
        /*000c*/ 	.word	0xfffffffe
	.align		4
        /*0010*/ 	.word	0x00000000
	.align		4
        /*0014*/ 	.word	0xfffffffd
	.align		4
        /*0018*/ 	.word	0x00000000
	.align		4
        /*001c*/ 	.word	0xfffffffc


//--------------------- .text._Z4loopPiS_i        --------------------------
	.section	.text._Z4loopPiS_i,"ax",@progbits
	.align	128
        .global         _Z4loopPiS_i
        .type           _Z4loopPiS_i,@function
        .size           _Z4loopPiS_i,(.L_x_15 - _Z4loopPiS_i)
        .other          _Z4loopPiS_i,@"STO_CUDA_ENTRY STV_DEFAULT"
_Z4loopPiS_i:
.text._Z4loopPiS_i:
[----:B------:R-:W-:Y:S01]  /*0000*/  LDC R1, c[0x0][0x37c] ;  /* 0x0000df00ff017b82 */ /* 0x000fe20000000800 */
[----:B------:R-:W0:Y:S07]  /*0010*/  S2R R5, SR_TID.X ;  /* 0x0000000000057919 */ /* 0x000e2e0000002100 */
[----:B------:R-:W0:Y:S01]  /*0020*/  S2UR UR4, SR_CTAID.X ;  /* 0x00000000000479c3 */ /* 0x000e220000002500 */
[----:B------:R-:W1:Y:S07]  /*0030*/  LDCU.64 UR8, c[0x0][0x358] ;  /* 0x00006b00ff0877ac */ /* 0x000e6e0008000a00 */
[----:B------:R-:W-:Y:S08]  /*0040*/  BAR.SYNC.DEFER_BLOCKING 0x0 ;  /* 0x0000000000007b1d */ /* 0x000ff00000010000 */
[----:B------:R-:W0:Y:S08]  /*0050*/  LDC R0, c[0x0][0x360] ;  /* 0x0000d800ff007b82 */ /* 0x000e300000000800 */
[----:B------:R-:W2:Y:S08]  /*0060*/  LDC.64 R2, c[0x0][0x380] ;  /* 0x0000e000ff027b82 */ /* 0x000eb00000000a00 */
[----:B------:R-:W3:Y:S01]  /*0070*/  S2UR UR5, SR_CgaCtaId ;  /* 0x00000000000579c3 */ /* 0x000ee20000008800 */
[----:B0-----:R-:W-:-:S07]  /*0080*/  IMAD R0, R0, UR4, R5 ;  /* 0x0000000400007c24 */ /* 0x001fce000f8e0205 */
[----:B------:R-:W0:Y:S01]  /*0090*/  LDC R8, c[0x0][0x390] ;  /* 0x0000e400ff087b82 */ /* 0x000e220000000800 */
[----:B--2---:R-:W-:-:S05]  /*00a0*/  IMAD.WIDE R2, R0, 0x4, R2 ;  /* 0x0000000400027825 */ /* 0x004fca00078e0202 */
[----:B-1----:R-:W2:Y:S01]  /*00b0*/  LDG.E R4, desc[UR8][R2.64] ;  /* 0x0000000802047981 */ /* 0x002ea2000c1e1900 */
[----:B------:R-:W-:Y:S02]  /*00c0*/  UMOV UR4, 0x400 ;  /* 0x0000040000047882 */ /* 0x000fe40000000000 */
[----:B---3--:R-:W-:Y:S01]  /*00d0*/  ULEA UR4, UR5, UR4, 0x18 ;  /* 0x0000000405047291 */ /* 0x008fe2000f8ec0ff */
[----:B0-----:R-:W-:-:S05]  /*00e0*/  ISETP.GE.AND P0, PT, R8, 0x2, PT ;  /* 0x000000020800780c */ /* 0x001fca0003f06270 */
[----:B--2---:R-:W-:-:S05]  /*00f0*/  LEA R4, R4, UR4, 0x2 ;  /* 0x0000000404047c11 */ /* 0x004fca000f8e10ff */
[----:B------:R0:W-:Y:S01]  /*0100*/  ATOMS.POPC.INC.32 RZ, [R4+URZ] ;  /* 0x0000000004ff7f8c */ /* 0x0001e2000d8000ff */
[----:B------:R-:W-:Y:S06]  /*0110*/  BAR.SYNC.DEFER_BLOCKING 0x0 ;  /* 0x0000000000007b1d */ /* 0x000fec0000010000 */
[----:B------:R0:W-:Y:S02]  /*0120*/  STG.E desc[UR8][R2.64], RZ ;  /* 0x000000ff02007986 */ /* 0x0001e4000c101908 */
[----:B------:R-:W-:Y:S06]  /*0130*/  BAR.SYNC.DEFER_BLOCKING 0x0 ;  /* 0x0000000000007b1d */ /* 0x000fec0000010000 */
[----:B------:R-:W-:Y:S05]  /*0140*/  @!P0 EXIT ;  /* 0x000000000000894d */ /* 0x000fea0003800000 */
[C---:B0-----:R-:W-:Y:S02]  /*0150*/  VIADD R4, R8.reuse, 0xfffffffe ;  /* 0xfffffffe08047836 */ /* 0x041fe40000000000 */
[----:B------:R-:W-:Y:S02]  /*0160*/  VIADD R8, R8, 0xffffffff ;  /* 0xffffffff08087836 */ /* 0x000fe40000000000 */
[----:B------:R-:W-:Y:S01]  /*0170*/  IMAD.MOV.U32 R9, RZ, RZ, 0x1 ;  /* 0x00000001ff097424 */ /* 0x000fe200078e00ff */
[----:B------:R-:W-:Y:S02]  /*0180*/  ISETP.GE.U32.AND P0, PT, R4, 0x7, PT ;  /* 0x000000070400780c */ /* 0x000fe40003f06070 */
[----:B------:R-:W-:-:S11]  /*0190*/  LOP3.LUT R14, R8, 0x7, RZ, 0xc0, !PT ;  /* 0x00000007080e7812 */ /* 0x000fd600078ec0ff */
[----:B------:R-:W-:Y:S05]  /*01a0*/  @!P0 BRA `(.L_x_0) ;  /* 0x0000000400348947 */ /* 0x000fea0003800000 */
[----:B------:R-:W0:Y:S01]  /*01b0*/  LDCU.64 UR6, c[0x0][0x388] ;  /* 0x00007100ff0677ac */ /* 0x000e220008000a00 */
[----:B------:R-:W-:Y:S01]  /*01c0*/  LOP3.LUT R12, R8, 0xfffffff8, RZ, 0xc0, !PT ;  /* 0xfffffff8080c7812 */ /* 0x000fe200078ec0ff */
[----:B------:R-:W-:-:S04]  /*01d0*/  HFMA2 R9, -RZ, RZ, 0, 0 ;  /* 0x00000000ff097431 */ /* 0x000fc800000001ff */
[----:B------:R-:W-:Y:S01]  /*01e0*/  IMAD.MOV R12, RZ, RZ, -R12 ;  /* 0x000000ffff0c7224 */ /* 0x000fe200078e0a0c */
[----:B0-----:R-:W-:-:S04]  /*01f0*/  UIADD3 UR5, UP0, UPT, UR6, 0x10, URZ ;  /* 0x0000001006057890 */ /* 0x001fc8000ff1e0ff */
[----:B------:R-:W-:Y:S02]  /*0200*/  UIADD3.X UR6, UPT, UPT, URZ, UR7, URZ, UP0, !UPT ;  /* 0x00000007ff067290 */ /* 0x000fe400087fe4ff */
[----:B------:R-:W-:Y:S01]  /*0210*/  IMAD.U32 R4, RZ, RZ, UR5 ;  /* 0x00000005ff047e24 */ /* 0x000fe2000f8e00ff */
[----:B------:R-:W-:-:S03]  /*0220*/  UIADD3 UR7, UPT, UPT, UR4, 0x10, URZ ;  /* 0x0000001004077890 */ /* 0x000fc6000fffe0ff */
[----:B------:R-:W-:-:S09]  /*0230*/  IMAD.U32 R13, RZ, RZ, UR6 ;  /* 0x00000006ff0d7e24 */ /* 0x000fd2000f8e00ff */
.L_x_1:
[----:B-1----:R-:W-:Y:S01]  /*0240*/  MOV R10, R4 ;  /* 0x00000004000a7202 */ /* 0x002fe20000000f00 */
[----:B------:R-:W-:Y:S01]  /*0250*/  IMAD.MOV.U32 R11, RZ, RZ, R13 ;  /* 0x000000ffff0b7224 */ /* 0x000fe200078e000d */
[----:B------:R-:W0:Y:S04]  /*0260*/  LDS.128 R4, [UR7+-0x10] ;  /* 0xfffff007ff047984 */ /* 0x000e280008000c00 */
[----:B------:R-:W0:Y:S02]  /*0270*/  LDG.E R13, desc[UR8][R10.64+-0x10] ;  /* 0xfffff0080a0d7981 */ /* 0x000e24000c1e1900 */
[----:B0-----:R-:W-:-:S05]  /*0280*/  IMAD.IADD R13, R13, 0x1, R4 ;  /* 0x000000010d0d7824 */ /* 0x001fca00078e0204 */
[----:B------:R-:W-:Y:S01]  /*0290*/  ISETP.GE.AND P0, PT, R0, R13, PT ;  /* 0x0000000d0000720c */ /* 0x000fe20003f06270 */
[----:B------:R0:W-:-:S12]  /*02a0*/  STG.E desc[UR8][R10.64+-0xc], R13 ;  /* 0xfffff40d0a007986 */ /* 0x0001d8000c101908 */
[----:B------:R-:W2:Y:S02]  /*02b0*/  @P0 LDG.E R4, desc[UR8][R2.64] ;  /* 0x0000000802040981 */ /* 0x000ea4000c1e1900 */
[----:B--2---:R-:W-:-:S05]  /*02c0*/  @P0 VIADD R15, R4, 0x1 ;  /* 0x00000001040f0836 */ /* 0x004fca0000000000 */
[----:B------:R-:W-:Y:S04]  /*02d0*/  @P0 STG.E desc[UR8][R2.64], R15 ;  /* 0x0000000f02000986 */ /* 0x000fe8000c101908 */
[----:B0-----:R-:W2:Y:S02]  /*02e0*/  @P0 LDG.E R13, desc[UR8][R10.64+-0xc] ;  /* 0xfffff4080a0d0981 */ /* 0x001ea4000c1e1900 */
[----:B--2---:R-:W-:-:S04]  /*02f0*/  IADD3 R5, PT, PT, R13, R5, RZ ;  /* 0x000000050d057210 */ /* 0x004fc80007ffe0ff */
[----:B------:R-:W-:Y:S01]  /*0300*/  ISETP.GE.AND P0, PT, R0, R5, PT ;  /* 0x000000050000720c */ /* 0x000fe20003f06270 */
[----:B------:R0:W-:-:S12]  /*0310*/  STG.E desc[UR8][R10.64+-0x8], R5 ;  /* 0xfffff8050a007986 */ /* 0x0001d8000c101908 */
[----:B------:R-:W2:Y:S02]  /*0320*/  @P0 LDG.E R4, desc[UR8][R2.64] ;  /* 0x0000000802040981 */ /* 0x000ea4000c1e1900 */
[----:B--2---:R-:W-:-:S05]  /*0330*/  @P0 VIADD R17, R4, 0x1 ;  /* 0x0000000104110836 */ /* 0x004fca0000000000 */
[----:B------:R-:W-:Y:S04]  /*0340*/  @P0 STG.E desc[UR8][R2.64], R17 ;  /* 0x0000001102000986 */ /* 0x000fe8000c101908 */
[----:B0-----:R-:W2:Y:S02]  /*0350*/  @P0 LDG.E R5, desc[UR8][R10.64+-0x8] ;  /* 0xfffff8080a050981 */ /* 0x001ea4000c1e1900 */
[----:B--2---:R-:W-:-:S05]  /*0360*/  IMAD.IADD R13, R5, 0x1, R6 ;  /* 0x00000001050d7824 */ /* 0x004fca00078e0206 */
        /* <DEDUP_REMOVED lines=10> */
[----:B--2---:R-:W-:Y:S02]  /*0410*/  @P0 VIADD R17, R4, 0x1 ;  /* 0x0000000104110836 */ /* 0x004fe40000000000 */
[----:B------:R-:W1:Y:S04]  /*0420*/  LDS.128 R4, [UR7] ;  /* 0x00000007ff047984 */ /* 0x000e680008000c00 */
[----:B------:R-:W-:Y:S04]  /*0430*/  @P0 STG.E desc[UR8][R2.64], R17 ;  /* 0x0000001102000986 */ /* 0x000fe8000c101908 */
[----:B0-----:R-:W1:Y:S02]  /*0440*/  @P0 LDG.E R19, desc[UR8][R10.64] ;  /* 0x000000080a130981 */ /* 0x001e64000c1e1900 */
[----:B-1----:R-:W-:-:S05]  /*0450*/  IMAD.IADD R13, R4, 0x1, R19 ;  /* 0x00000001040d7824 */ /* 0x002fca00078e0213 */
[----:B------:R-:W-:Y:S01]  /*0460*/  ISETP.GE.AND P0, PT, R0, R13, PT ;  /* 0x0000000d0000720c */ /* 0x000fe20003f06270 */
[----:B------:R0:W-:-:S12]  /*0470*/  STG.E desc[UR8][R10.64+0x4], R13 ;  /* 0x0000040d0a007986 */ /* 0x0001d8000c101908 */
[----:B------:R-:W2:Y:S02]  /*0480*/  @P0 LDG.E R4, desc[UR8][R2.64] ;  /* 0x0000000802040981 */ /* 0x000ea4000c1e1900 */
[----:B--2---:R-:W-:-:S05]  /*0490*/  @P0 IADD3 R15, PT, PT, R4, 0x1, RZ ;  /* 0x00000001040f0810 */ /* 0x004fca0007ffe0ff */
        /* <DEDUP_REMOVED lines=14> */
[----:B------:R1:W-:Y:S04]  /*0580*/  @P0 STG.E desc[UR8][R2.64], R15 ;  /* 0x0000000f02000986 */ /* 0x0003e8000c101908 */
[----:B0-----:R-:W2:Y:S02]  /*0590*/  @P0 LDG.E R13, desc[UR8][R10.64+0xc] ;  /* 0x00000c080a0d0981 */ /* 0x001ea4000c1e1900 */
[----:B--2---:R-:W-:-:S05]  /*05a0*/  IMAD.IADD R7, R13, 0x1, R7 ;  /* 0x000000010d077824 */ /* 0x004fca00078e0207 */
[----:B------:R-:W-:Y:S01]  /*05b0*/  ISETP.GE.AND P0, PT, R0, R7, PT ;  /* 0x000000070000720c */ /* 0x000fe20003f06270 */
[----:B------:R1:W-:-:S12]  /*05c0*/  STG.E desc[UR8][R10.64+0x10], R7 ;  /* 0x000010070a007986 */ /* 0x0003d8000c101908 */
[----:B------:R-:W2:Y:S01]  /*05d0*/  @P0 LDG.E R4, desc[UR8][R2.64] ;  /* 0x0000000802040981 */ /* 0x000ea2000c1e1900 */
[----:B------:R-:W-:Y:S01]  /*05e0*/  VIADD R12, R12, 0x8 ;  /* 0x000000080c0c7836 */ /* 0x000fe20000000000 */
[----:B------:R-:W-:Y:S01]  /*05f0*/  UIADD3 UR7, UPT, UPT, UR7, 0x20, URZ ;  /* 0x0000002007077890 */ /* 0x000fe2000fffe0ff */
[----:B------:R-:W-:-:S03]  /*0600*/  IADD3 R9, PT, PT, R9, 0x8, RZ ;  /* 0x0000000809097810 */ /* 0x000fc60007ffe0ff */
[----:B------:R-:W-:Y:S02]  /*0610*/  ISETP.NE.AND P1, PT, R12, RZ, PT ;  /* 0x000000ff0c00720c */ /* 0x000fe40003f25270 */
[----:B--2---:R-:W-:-:S05]  /*0620*/  @P0 IADD3 R5, PT, PT, R4, 0x1, RZ ;  /* 0x0000000104050810 */ /* 0x004fca0007ffe0ff */
[----:B------:R1:W-:Y:S01]  /*0630*/  @P0 STG.E desc[UR8][R2.64], R5 ;  /* 0x0000000502000986 */ /* 0x0003e2000c101908 */
[----:B------:R-:W-:-:S05]  /*0640*/  IADD3 R4, P0, PT, R10, 0x20, RZ ;  /* 0x000000200a047810 */ /* 0x000fca0007f1e0ff */
[----:B------:R-:W-:Y:S01]  /*0650*/  IMAD.X R13, RZ, RZ, R11, P0 ;  /* 0x000000ffff0d7224 */ /* 0x000fe200000e060b */
[----:B------:R-:W-:Y:S07]  /*0660*/  @P1 BRA `(.L_x_1) ;  /* 0xfffffff800f41947 */ /* 0x000fee000383ffff */
[----:B------:R-:W-:-:S07]  /*0670*/  VIADD R9, R9, 0x1 ;  /* 0x0000000109097836 */ /* 0x000fce0000000000 */
.L_x_0:
[----:B------:R-:W-:-:S13]  /*0680*/  ISETP.NE.AND P0, PT, R14, RZ, PT ;  /* 0x000000ff0e00720c */ /* 0x000fda0003f05270 */
[----:B------:R-:W-:Y:S05]  /*0690*/  @!P0 EXIT ;  /* 0x000000000000894d */ /* 0x000fea0003800000 */
[----:B------:R-:W-:Y:S02]  /*06a0*/  ISETP.GE.U32.AND P0, PT, R14, 0x4, PT ;  /* 0x000000040e00780c */ /* 0x000fe40003f06070 */
[----:B------:R-:W-:-:S11]  /*06b0*/  LOP3.LUT R16, R8, 0x3, RZ, 0xc0, !PT ;  /* 0x0000000308107812 */ /* 0x000fd600078ec0ff */
[----:B------:R-:W-:Y:S05]  /*06c0*/  @!P0 BRA `(.L_x_2) ;  /* 0x0000000000c88947 */ /* 0x000fea0003800000 */
[----:B-1----:R-:W0:Y:S02]  /*06d0*/  LDC.64 R6, c[0x0][0x388] ;  /* 0x0000e200ff067b82 */ /* 0x002e240000000a00 */
[----:B0-----:R-:W-:-:S05]  /*06e0*/  IMAD.WIDE R4, R9, 0x4, R6 ;  /* 0x0000000409047825 */ /* 0x001fca00078e0206 */
[----:B------:R-:W2:Y:S01]  /*06f0*/  LDG.E R10, desc[UR8][R4.64+-0x4] ;  /* 0xfffffc08040a7981 */ /* 0x000ea2000c1e1900 */
[----:B------:R-:W-:Y:S01]  /*0700*/  LEA R12, R9, UR4, 0x2 ;  /* 0x00000004090c7c11 */ /* 0x000fe2000f8e10ff */
[----:B------:R-:W-:Y:S04]  /*0710*/  BSSY.RECONVERGENT B0, `(.L_x_3) ;  /* 0x000000c000007945 */ /* 0x000fe80003800200 */
[----:B------:R-:W2:Y:S04]  /*0720*/  LDS R11, [R12+-0x4] ;  /* 0xfffffc000c0b7984 */ /* 0x000ea80000000800 */
[----:B------:R0:W1:Y:S01]  /*0730*/  LDS R14, [R12] ;  /* 0x000000000c0e7984 */ /* 0x0000620000000800 */
[----:B--2---:R-:W-:-:S02]  /*0740*/  IMAD.IADD R13, R10, 0x1, R11 ;  /* 0x000000010a0d7824 */ /* 0x004fc400078e020b */
[----:B------:R-:W-:-:S03]  /*0750*/  IMAD.WIDE.U32 R10, R9, 0x4, R6 ;  /* 0x00000004090a7825 */ /* 0x000fc600078e0006 */
[----:B------:R-:W-:Y:S02]  /*0760*/  ISETP.GE.AND P0, PT, R0, R13, PT ;  /* 0x0000000d0000720c */ /* 0x000fe40003f06270 */
[----:B------:R0:W-:Y:S11]  /*0770*/  STG.E desc[UR8][R10.64], R13 ;  /* 0x0000000d0a007986 */ /* 0x0001f6000c101908 */
[----:B-1----:R-:W-:Y:S05]  /*0780*/  @!P0 BRA `(.L_x_4) ;  /* 0x0000000000108947 */ /* 0x002fea0003800000 */
[----:B0-----:R-:W2:Y:S02]  /*0790*/  LDG.E R13, desc[UR8][R2.64] ;  /* 0x00000008020d7981 */ /* 0x001ea4000c1e1900 */
[----:B--2---:R-:W-:-:S05]  /*07a0*/  IADD3 R15, PT, PT, R13, 0x1, RZ ;  /* 0x000000010d0f7810 */ /* 0x004fca0007ffe0ff */
[----:B------:R1:W-:Y:S04]  /*07b0*/  STG.E desc[UR8][R2.64], R15 ;  /* 0x0000000f02007986 */ /* 0x0003e8000c101908 */
[----:B------:R1:W5:Y:S02]  /*07c0*/  LDG.E R13, desc[UR8][R4.64] ;  /* 0x00000008040d7981 */ /* 0x000364000c1e1900 */
.L_x_4:
[----:B------:R-:W-:Y:S05]  /*07d0*/  BSYNC.RECONVERGENT B0 ;  /* 0x0000000000007941 */ /* 0x000fea0003800200 */
.L_x_3:
[----:B-1----:R-:W-:Y:S01]  /*07e0*/  VIADD R15, R9, 0x1 ;  /* 0x00000001090f7836 */ /* 0x002fe20000000000 */
[----:B------:R-:W-:Y:S01]  /*07f0*/  BSSY.RECONVERGENT B0, `(.L_x_5) ;  /* 0x0000009000007945 */ /* 0x000fe20003800200 */
[----:B0----5:R-:W-:Y:S02]  /*0800*/  IMAD.IADD R13, R14, 0x1, R13 ;  /* 0x000000010e0d7824 */ /* 0x021fe400078e020d */
[----:B------:R-:W-:-:S03]  /*0810*/  IMAD.WIDE.U32 R14, R15, 0x4, R6 ;  /* 0x000000040f0e7825 */ /* 0x000fc600078e0006 */
[----:B------:R-:W-:Y:S02]  /*0820*/  ISETP.GE.AND P0, PT, R0, R13, PT ;  /* 0x0000000d0000720c */ /* 0x000fe40003f06270 */
[----:B------:R0:W-:Y:S11]  /*0830*/  STG.E desc[UR8][R14.64], R13 ;  /* 0x0000000d0e007986 */ /* 0x0001f6000c101908 */
[----:B------:R-:W-:Y:S05]  /*0840*/  @!P0 BRA `(.L_x_6) ;  /* 0x00000000000c8947 */ /* 0x000fea0003800000 */
[----:B0-----:R-:W2:Y:S02]  /*0850*/  LDG.E R13, desc[UR8][R2.64] ;  /* 0x00000008020d7981 */ /* 0x001ea4000c1e1900 */
[----:B--2---:R-:W-:-:S05]  /*0860*/  IADD3 R13, PT, PT, R13, 0x1, RZ ;  /* 0x000000010d0d7810 */ /* 0x004fca0007ffe0ff */
[----:B------:R1:W-:Y:S02]  /*0870*/  STG.E desc[UR8][R2.64], R13 ;  /* 0x0000000d02007986 */ /* 0x0003e4000c101908 */
.L_x_6:
[----:B------:R-:W-:Y:S05]  /*0880*/  BSYNC.RECONVERGENT B0 ;  /* 0x0000000000007941 */ /* 0x000fea0003800200 */
.L_x_5:
[----:B01----:R-:W2:Y:S04]  /*0890*/  LDG.E R13, desc[UR8][R4.64+0x4] ;  /* 0x00000408040d7981 */ /* 0x003ea8000c1e1900 */
[----:B------:R-:W2:Y:S04]  /*08a0*/  LDS R14, [R12+0x4] ;  /* 0x000004000c0e7984 */ /* 0x000ea80000000800 */
[----:B------:R-:W0:Y:S01]  /*08b0*/  LDS R17, [R12+0x8] ;  /* 0x000008000c117984 */ /* 0x000e220000000800 */
[----:B--2---:R-:W-:Y:S02]  /*08c0*/  IMAD.IADD R15, R13, 0x1, R14 ;  /* 0x000000010d0f7824 */ /* 0x004fe400078e020e */
[----:B------:R-:W-:-:S03]  /*08d0*/  VIADD R13, R9, 0x2 ;  /* 0x00000002090d7836 */ /* 0x000fc60000000000 */
[----:B------:R-:W-:Y:S01]  /*08e0*/  ISETP.GE.AND P0, PT, R0, R15, PT ;  /* 0x0000000f0000720c */ /* 0x000fe20003f06270 */
[----:B------:R-:W-:-:S05]  /*08f0*/  IMAD.WIDE.U32 R6, R13, 0x4, R6 ;  /* 0x000000040d067825 */ /* 0x000fca00078e0006 */
[----:B------:R1:W-:Y:S07]  /*0900*/  STG.E desc[UR8][R6.64], R15 ;  /* 0x0000000f06007986 */ /* 0x0003ee000c101908 */
[----:B------:R-:W2:Y:S02]  /*0910*/  @P0 LDG.E R13, desc[UR8][R2.64] ;  /* 0x00000008020d0981 */ /* 0x000ea4000c1e1900 */
[----:B--2---:R-:W-:-:S05]  /*0920*/  @P0 IADD3 R13, PT, PT, R13, 0x1, RZ ;  /* 0x000000010d0d0810 */ /* 0x004fca0007ffe0ff */
[----:B------:R1:W-:Y:S04]  /*0930*/  @P0 STG.E desc[UR8][R2.64], R13 ;  /* 0x0000000d02000986 */ /* 0x0003e8000c101908 */
[----:B------:R-:W0:Y:S01]  /*0940*/  LDG.E R14, desc[UR8][R4.64+0x8] ;  /* 0x00000808040e7981 */ /* 0x000e22000c1e1900 */
[----:B------:R-:W-:Y:S01]  /*0950*/  BSSY.RECONVERGENT B0, `(.L_x_7) ;  /* 0x0000008000007945 */ /* 0x000fe20003800200 */
[----:B0-----:R-:W-:-:S05]  /*0960*/  IMAD.IADD R17, R14, 0x1, R17 ;  /* 0x000000010e117824 */ /* 0x001fca00078e0211 */
[----:B------:R1:W-:Y:S01]  /*0970*/  STG.E desc[UR8][R10.64+0xc], R17 ;  /* 0x00000c110a007986 */ /* 0x0003e2000c101908 */
[----:B------:R-:W-:-:S13]  /*0980*/  ISETP.GE.AND P0, PT, R0, R17, PT ;  /* 0x000000110000720c */ /* 0x000fda0003f06270 */
[----:B-1----:R-:W-:Y:S05]  /*0990*/  @!P0 BRA `(.L_x_8) ;  /* 0x00000000000c8947 */ /* 0x002fea0003800000 */
[----:B------:R-:W2:Y:S02]  /*09a0*/  LDG.E R4, desc[UR8][R2.64] ;  /* 0x0000000802047981 */ /* 0x000ea4000c1e1900 */
[----:B--2---:R-:W-:-:S05]  /*09b0*/  VIADD R5, R4, 0x1 ;  /* 0x0000000104057836 */ /* 0x004fca0000000000 */
[----:B------:R0:W-:Y:S02]  /*09c0*/  STG.E desc[UR8][R2.64], R5 ;  /* 0x0000000502007986 */ /* 0x0001e4000c101908 */
.L_x_8:
[----:B------:R-:W-:Y:S05]  /*09d0*/  BSYNC.RECONVERGENT B0 ;  /* 0x0000000000007941 */ /* 0x000fea0003800200 */
.L_x_7:
[----:B------:R-:W-:-:S07]  /*09e0*/  IADD3 R9, PT, PT, R9, 0x4, RZ ;  /* 0x0000000409097810 */ /* 0x000fce0007ffe0ff */
.L_x_2:
[----:B------:R-:W-:-:S13]  /*09f0*/  ISETP.NE.AND P0, PT, R16, RZ, PT ;  /* 0x000000ff1000720c */ /* 0x000fda0003f05270 */
[----:B------:R-:W-:Y:S05]  /*0a00*/  @!P0 EXIT ;  /* 0x000000000000894d */ /* 0x000fea0003800000 */
[----:B------:R-:W-:-:S13]  /*0a10*/  ISETP.NE.AND P0, PT, R16, 0x1, PT ;  /* 0x000000011000780c */ /* 0x000fda0003f05270 */
[----:B------:R-:W-:Y:S05]  /*0a20*/  @!P0 BRA `(.L_x_9) ;  /* 0x00000000006c8947 */ /* 0x000fea0003800000 */
[----:B01----:R-:W0:Y:S02]  /*0a30*/  LDC.64 R4, c[0x0][0x388] ;  /* 0x0000e200ff047b82 */ /* 0x003e240000000a00 */
[----:B0-----:R-:W-:-:S05]  /*0a40*/  IMAD.WIDE R6, R9, 0x4, R4 ;  /* 0x0000000409067825 */ /* 0x001fca00078e0204 */
[----:B------:R-:W2:Y:S01]  /*0a50*/  LDG.E R10, desc[UR8][R6.64+-0x4] ;  /* 0xfffffc08060a7981 */ /* 0x000ea2000c1e1900 */
[C---:B------:R-:W-:Y:S01]  /*0a60*/  LEA R13, R9.reuse, UR4, 0x2 ;  /* 0x00000004090d7c11 */ /* 0x040fe2000f8e10ff */
[----:B------:R-:W-:Y:S01]  /*0a70*/  IMAD.WIDE.U32 R4, R9, 0x4, R4 ;  /* 0x0000000409047825 */ /* 0x000fe200078e0004 */
[----:B------:R-:W-:Y:S03]  /*0a80*/  BSSY.RECONVERGENT B0, `(.L_x_10) ;  /* 0x000000b000007945 */ /* 0x000fe60003800200 */
[----:B------:R-:W2:Y:S04]  /*0a90*/  LDS R11, [R13+-0x4] ;  /* 0xfffffc000d0b7984 */ /* 0x000ea80000000800 */
[----:B------:R0:W1:Y:S01]  /*0aa0*/  LDS R12, [R13] ;  /* 0x000000000d0c7984 */ /* 0x0000620000000800 */
[----:B--2---:R-:W-:-:S05]  /*0ab0*/  IMAD.IADD R11, R10, 0x1, R11 ;  /* 0x000000010a0b7824 */ /* 0x004fca00078e020b */
[----:B------:R0:W-:Y:S01]  /*0ac0*/  STG.E desc[UR8][R4.64], R11 ;  /* 0x0000000b04007986 */ /* 0x0001e2000c101908 */
[----:B------:R-:W-:-:S13]  /*0ad0*/  ISETP.GE.AND P0, PT, R0, R11, PT ;  /* 0x0000000b0000720c */ /* 0x000fda0003f06270 */
[----:B01----:R-:W-:Y:S05]  /*0ae0*/  @!P0 BRA `(.L_x_11) ;  /* 0x0000000000108947 */ /* 0x003fea0003800000 */
[----:B------:R-:W2:Y:S02]  /*0af0*/  LDG.E R10, desc[UR8][R2.64] ;  /* 0x00000008020a7981 */ /* 0x000ea4000c1e1900 */
[----:B--2---:R-:W-:-:S05]  /*0b00*/  VIADD R13, R10, 0x1 ;  /* 0x000000010a0d7836 */ /* 0x004fca0000000000 */
[----:B------:R0:W-:Y:S04]  /*0b10*/  STG.E desc[UR8][R2.64], R13 ;  /* 0x0000000d02007986 */ /* 0x0001e8000c101908 */
[----:B------:R0:W5:Y:S02]  /*0b20*/  LDG.E R11, desc[UR8][R6.64] ;  /* 0x00000008060b7981 */ /* 0x000164000c1e1900 */
.L_x_11:
[----:B------:R-:W-:Y:S05]  /*0b30*/  BSYNC.RECONVERGENT B0 ;  /* 0x0000000000007941 */ /* 0x000fea0003800200 */
.L_x_10:
[----:B-----5:R-:W-:Y:S01]  /*0b40*/  IADD3 R11, PT, PT, R12, R11, RZ ;  /* 0x0000000b0c0b7210 */ /* 0x020fe20007ffe0ff */
[----:B------:R-:W-:Y:S03]  /*0b50*/  BSSY.RECONVERGENT B0, `(.L_x_12) ;  /* 0x0000007000007945 */ /* 0x000fe60003800200 */
[----:B------:R-:W-:Y:S01]  /*0b60*/  ISETP.GE.AND P0, PT, R0, R11, PT ;  /* 0x0000000b0000720c */ /* 0x000fe20003f06270 */
[----:B------:R1:W-:-:S12]  /*0b70*/  STG.E desc[UR8][R4.64+0x4], R11 ;  /* 0x0000040b04007986 */ /* 0x0003d8000c101908 */
[----:B-1----:R-:W-:Y:S05]  /*0b80*/  @!P0 BRA `(.L_x_13) ;  /* 0x00000000000c8947 */ /* 0x002fea0003800000 */
[----:B------:R-:W2:Y:S02]  /*0b90*/  LDG.E R4, desc[UR8][R2.64] ;  /* 0x0000000802047981 */ /* 0x000ea4000c1e1900 */
[----:B--2---:R-:W-:-:S05]  /*0ba0*/  VIADD R5, R4, 0x1 ;  /* 0x0000000104057836 */ /* 0x004fca0000000000 */
[----:B------:R1:W-:Y:S02]  /*0bb0*/  STG.E desc[UR8][R2.64], R5 ;  /* 0x0000000502007986 */ /* 0x0003e4000c101908 */
.L_x_13:
[----:B------:R-:W-:Y:S05]  /*0bc0*/  BSYNC.RECONVERGENT B0 ;  /* 0x0000000000007941 */ /* 0x000fea0003800200 */
.L_x_12:
[----:B------:R-:W-:-:S07]  /*0bd0*/  VIADD R9, R9, 0x2 ;  /* 0x0000000209097836 */ /* 0x000fce0000000000 */
.L_x_9:
[----:B------:R-:W-:-:S04]  /*0be0*/  LOP3.LUT R8, R8, 0x1, RZ, 0xc0, !PT ;  /* 0x0000000108087812 */ /* 0x000fc800078ec0ff */
[----:B------:R-:W-:-:S13]  /*0bf0*/  ISETP.NE.U32.AND P0, PT, R8, 0x1, PT ;  /* 0x000000010800780c */ /* 0x000fda0003f05070 */
[----:B------:R-:W-:Y:S05]  /*0c00*/  @P0 EXIT ;  /* 0x000000000000094d */ /* 0x000fea0003800000 */
[----:B01----:R-:W0:Y:S02]  /*0c10*/  LDC.64 R6, c[0x0][0x388] ;  /* 0x0000e200ff067b82 */ /* 0x003e240000000a00 */
[----:B0-----:R-:W-:-:S06]  /*0c20*/  IMAD.WIDE R4, R9, 0x4, R6 ;  /* 0x0000000409047825 */ /* 0x001fcc00078e0206 */
[----:B------:R-:W2:Y:S01]  /*0c30*/  LDG.E R4, desc[UR8][R4.64+-0x4] ;  /* 0xfffffc0804047981 */ /* 0x000ea2000c1e1900 */
[C---:B------:R-:W-:Y:S01]  /*0c40*/  LEA R8, R9.reuse, UR4, 0x2 ;  /* 0x0000000409087c11 */ /* 0x040fe2000f8e10ff */
[----:B------:R-:W-:-:S04]  /*0c50*/  IMAD.WIDE.U32 R6, R9, 0x4, R6 ;  /* 0x0000000409067825 */ /* 0x000fc800078e0006 */
[----:B------:R-:W2:Y:S02]  /*0c60*/  LDS R11, [R8+-0x4] ;  /* 0xfffffc00080b7984 */ /* 0x000ea40000000800 */
[----:B--2---:R-:W-:-:S04]  /*0c70*/  IADD3 R11, PT, PT, R4, R11, RZ ;  /* 0x0000000b040b7210 */ /* 0x004fc80007ffe0ff */
[----:B------:R-:W-:Y:S01]  /*0c80*/  ISETP.GE.AND P0, PT, R0, R11, PT ;  /* 0x0000000b0000720c */ /* 0x000fe20003f06270 */
[----:B------:R0:W-:-:S12]  /*0c90*/  STG.E desc[UR8][R6.64], R11 ;  /* 0x0000000b06007986 */ /* 0x0001d8000c101908 */
[----:B0-----:R-:W-:Y:S05]  /*0ca0*/  @!P0 EXIT ;  /* 0x000000000000894d */ /* 0x001fea0003800000 */
[----:B------:R-:W2:Y:S02]  /*0cb0*/  LDG.E R0, desc[UR8][R2.64] ;  /* 0x0000000802007981 */ /* 0x000ea4000c1e1900 */
[----:B--2---:R-:W-:-:S05]  /*0cc0*/  VIADD R5, R0, 0x1 ;  /* 0x0000000100057836 */ /* 0x004fca0000000000 */
[----:B------:R-:W-:Y:S01]  /*0cd0*/  STG.E desc[UR8][R2.64], R5 ;  /* 0x0000000502007986 */ /* 0x000fe2000c101908 */
[----:B------:R-:W-:Y:S05]  /*0ce0*/  EXIT ;  /* 0x000000000000794d */ /* 0x000fea0003800000 */
.L_x_14:
[----:B------:R-:W-:-:S00]  /*0cf0*/  BRA `(.L_x_14) ;  /* 0xfffffffc00fc7947 */ /* 0x000fc0000383ffff */
[----:B------:R-:W-:-:S00]  /*0d00*/  NOP ;  /* 0x0000000000007918 */ /* 0x000fc00000000000 */
[----:B------:R-:W-:-:S00]  /*0d10*/  NOP ;  /* 0x0000000000007918 */ /* 0x000fc00000000000 */
[----:B------:R-:W-:-:S00]  /*0d20*/  NOP ;  /* 0x0000000000007918 */ /* 0x000fc00000000000 */
[----:B------:R-:W-:-:S00]  /*0d30*/  NOP ;  /* 0x0000000000007918 */ /* 0x000fc00000000000 */
[----:B------:R-:W-:-:S00]  /*0d40*/  NOP ;  /* 0x0000000000007918 */ /* 0x000fc00000000000 */
[----:B------:R-:W-:-:S00]  /*0d50*/  NOP ;  /* 0x0000000000007918 */ /* 0x000fc00000000000 */
[----:B------:R-:W-:-:S00]  /*0d60*/  NOP ;  /* 0x0000000000007918 */ /* 0x000fc00000000000 */
[----:B------:R-:W-:-:S00]  /*0d70*/  NOP ;  /* 0x0000000000007918 */ /* 0x000fc00000000000 */
.L_x_15:


//--------------------- .nv.shared._Z4loopPiS_i   --------------------------
	.section	.nv.shared._Z4loopPiS_i,"aw",@nobits
	.sectionflags	@""
	.align	16
	.zero		1024


//--------------------- .nv.shared.reserved.0     --------------------------
	.section	.nv.shared.reserved.0,"aw",@nobits
	.weak		__nv_reservedSMEM_offset_0_alias
	.size		__nv_reservedSMEM_offset_0_alias, 0, 64
	.other		__nv_reservedSMEM_offset_0_alias,@"STO_CUDA_RESERVED_SHARED STV_DEFAULT"
__nv_reservedSMEM_offset_0_alias:
	.zero		0
	.zero		64


//--------------------- .nv.constant0._Z4loopPiS_i --------------------------
	.section	.nv.constant0._Z4loopPiS_i,"a",@progbits
	.sectionflags	@""
	.align	4
.nv.constant0._Z4loopPiS_i:
	.zero		916


//--------------------- SYMBOLS --------------------------

	.type		.nv.reservedSmem.offset0,@object
	.size		.nv.reservedSmem.offset0,0x4
	.type		.nv.reservedSmem.cap,@object
	.size		.nv.reservedSmem.cap,0x4
